//
// Generated by NVIDIA NVVM Compiler
//
// Compiler Build ID: CL-36424714
// Cuda compilation tools, release 13.0, V13.0.88
// Based on NVVM 20.0.0
//

.version 9.0
.target sm_100
.address_size 64

	// .globl	_Z12square_arrayPfS_i

.visible .entry _Z12square_arrayPfS_i(
	.param .u64 .ptr .align 1 _Z12square_arrayPfS_i_param_0,
	.param .u64 .ptr .align 1 _Z12square_arrayPfS_i_param_1,
	.param .u32 _Z12square_arrayPfS_i_param_2
)
{
	.reg .pred 	%p<2>;
	.reg .b32 	%r<6>;
	.reg .b32 	%f<3>;
	.reg .b64 	%rd<5>;

	ld.param.u64 	%rd1, [_Z12square_arrayPfS_i_param_0];
	ld.param.u32 	%r2, [_Z12square_arrayPfS_i_param_2];
	mov.u32 	%r3, %ctaid.x;
	mov.u32 	%r4, %ntid.x;
	mov.u32 	%r5, %tid.x;
	mad.lo.s32 	%r1, %r3, %r4, %r5;
	setp.ge.s32 	%p1, %r1, %r2;
	@%p1 bra 	$L__BB0_2;
	cvta.to.global.u64 	%rd2, %rd1;
	mul.wide.s32 	%rd3, %r1, 4;
	add.s64 	%rd4, %rd2, %rd3;
	ld.global.f32 	%f1, [%rd4];
	mul.f32 	%f2, %f1, %f1;
	st.global.f32 	[%rd4], %f2;
$L__BB0_2:
	ret;

}


// ===== COMPILED SASS (sm_100) =====

	.target	sm_100

	.elftype	@"ET_EXEC"


//--------------------- .note.nv.tkinfo           --------------------------
	.section	.note.nv.tkinfo,"",@"SHT_NOTE"
	.sectionflags	@"SHF_NOTE_NV_TKINFO"
	.tkinfo
        /*0018*/ 	.word	0x00000002
        /*0030*/ 	.string	""
        /*0030*/ 	.string	"ptxas"
        /*0030*/ 	.string	"Cuda compilation tools, release 13.0, V13.0.88"
        /*0030*/ 	.string	"Build cuda_13.0.r13.0/compiler.36424714_0"
        /*0030*/ 	.string	"-arch sm_100 -m 64 "



//--------------------- .note.nv.cuinfo           --------------------------
	.section	.note.nv.cuinfo,"",@"SHT_NOTE"
	.sectionflags	@"SHF_NOTE_NV_CUINFO"
        /*0018*/ 	.short	0x0002
        /*001a*/ 	.short	0x0064
        /*001c*/ 	.short	0x0082
	.zero		2


//--------------------- .nv.info                  --------------------------
	.section	.nv.info,"",@"SHT_CUDA_INFO"
	.align	4


	//----- nvinfo : EIATTR_REGCOUNT
	.align		4
        /*0000*/ 	.byte	0x04, 0x2f
        /*0002*/ 	.short	(.L_1 - .L_0)
	.align		4
.L_0:
        /*0004*/ 	.word	index@(_Z12square_arrayPfS_i)
        /*0008*/ 	.word	0x00000008


	//----- nvinfo : EIATTR_FRAME_SIZE
	.align		4
.L_1:
        /*000c*/ 	.byte	0x04, 0x11
        /*000e*/ 	.short	(.L_3 - .L_2)
	.align		4
.L_2:
        /*0010*/ 	.word	index@(_Z12square_arrayPfS_i)
        /*0014*/ 	.word	0x00000000


	//----- nvinfo : EIATTR_MIN_STACK_SIZE
	.align		4
.L_3:
        /*0018*/ 	.byte	0x04, 0x12
        /*001a*/ 	.short	(.L_5 - .L_4)
	.align		4
.L_4:
        /*001c*/ 	.word	index@(_Z12square_arrayPfS_i)
        /*0020*/ 	.word	0x00000000
.L_5:


//--------------------- .nv.compat                --------------------------
	.section	.nv.compat,"",@"SHT_CUDA_COMPAT_INFO"
	.align	4
        /*0000*/ 	.byte	0x02, 0x09, 0x00, 0x00, 0x02, 0x02, 0x01, 0x00, 0x02, 0x05, 0x05, 0x00, 0x03, 0x07, 0x01, 0x01
        /*0010*/ 	.byte	0x02, 0x03, 0x00, 0x00, 0x02, 0x06, 0x01, 0x00, 0x04, 0x0b, 0x08, 0x00, 0x09, 0x00, 0x00, 0x00
        /*0020*/ 	.byte	0x00, 0x00, 0x00, 0x00


//--------------------- .nv.info._Z12square_arrayPfS_i --------------------------
	.section	.nv.info._Z12square_arrayPfS_i,"",@"SHT_CUDA_INFO"
	.sectionflags	@""
	.align	4


	//----- nvinfo : EIATTR_CUDA_API_VERSION
	.align		4
        /*0000*/ 	.byte	0x04, 0x37
        /*0002*/ 	.short	(.L_7 - .L_6)
.L_6:
        /*0004*/ 	.word	0x00000082


	//----- nvinfo : EIATTR_KPARAM_INFO
	.align		4
.L_7:
        /*0008*/ 	.byte	0x04, 0x17
        /*000a*/ 	.short	(.L_9 - .L_8)
.L_8:
        /*000c*/ 	.word	0x00000000
        /*0010*/ 	.short	0x0002
        /*0012*/ 	.short	0x0010
        /*0014*/ 	.byte	0x00, 0xf0, 0x11, 0x00


	//----- nvinfo : EIATTR_KPARAM_INFO
	.align		4
.L_9:
        /*0018*/ 	.byte	0x04, 0x17
        /*001a*/ 	.short	(.L_11 - .L_10)
.L_10:
        /*001c*/ 	.word	0x00000000
        /*0020*/ 	.short	0x0001
        /*0022*/ 	.short	0x0008
        /*0024*/ 	.byte	0x00, 0xf5, 0x21, 0x00


	//----- nvinfo : EIATTR_KPARAM_INFO
	.align		4
.L_11:
        /*0028*/ 	.byte	0x04, 0x17
        /*002a*/ 	.short	(.L_13 - .L_12)
.L_12:
        /*002c*/ 	.word	0x00000000
        /*0030*/ 	.short	0x0000
        /*0032*/ 	.short	0x0000
        /*0034*/ 	.byte	0x00, 0xf5, 0x21, 0x00


	//----- nvinfo : EIATTR_SPARSE_MMA_MASK
	.align		4
.L_13:
        /*0038*/ 	.byte	0x03, 0x50
        /*003a*/ 	.short	0x0000


	//----- nvinfo : EIATTR_MAXREG_COUNT
	.align		4
        /*003c*/ 	.byte	0x03, 0x1b
        /*003e*/ 	.short	0x00ff


	//----- nvinfo : EIATTR_MERCURY_ISA_VERSION
	.align		4
        /*0040*/ 	.byte	0x03, 0x5f
        /*0042*/ 	.short	0x0101


	//----- nvinfo : EIATTR_VRC_CTA_INIT_COUNT
	.align		4
        /*0044*/ 	.byte	0x02, 0x4a
	.zero		1
	.zero		1


	//----- nvinfo : EIATTR_EXIT_INSTR_OFFSETS
	.align		4
        /*0048*/ 	.byte	0x04, 0x1c
        /*004a*/ 	.short	(.L_15 - .L_14)


	//   ....[0]....
.L_14:
        /*004c*/ 	.word	0x00000070


	//   ....[1]....
        /*0050*/ 	.word	0x000000e0


	//----- nvinfo : EIATTR_CBANK_PARAM_SIZE
	.align		4
.L_15:
        /*0054*/ 	.byte	0x03, 0x19
        /*0056*/ 	.short	0x0014


	//----- nvinfo : EIATTR_PARAM_CBANK
	.align		4
        /*0058*/ 	.byte	0x04, 0x0a
        /*005a*/ 	.short	(.L_17 - .L_16)
	.align		4
.L_16:
        /*005c*/ 	.word	index@(.nv.constant0._Z12square_arrayPfS_i)
        /*0060*/ 	.short	0x0380
        /*0062*/ 	.short	0x0014


	//----- nvinfo : EIATTR_SW_WAR
	.align		4
.L_17:
        /*0064*/ 	.byte	0x04, 0x36
        /*0066*/ 	.short	(.L_19 - .L_18)
.L_18:
        /*0068*/ 	.word	0x00000008
.L_19:


//--------------------- .nv.callgraph             --------------------------
	.section	.nv.callgraph,"",@"SHT_CUDA_CALLGRAPH"
	.align	4
	.sectionentsize	8
	.align		4
        /*0000*/ 	.word	0x00000000
	.align		4
        /*0004*/ 	.word	0xffffffff
	.align		4
        /*0008*/ 	.word	0x00000000
	.align		4
        /*000c*/ 	.word	0xfffffffe
	.align		4
        /*0010*/ 	.word	0x00000000
	.align		4
        /*0014*/ 	.word	0xfffffffd
	.align		4
        /*0018*/ 	.word	0x00000000
	.align		4
        /*001c*/ 	.word	0xfffffffc


//--------------------- .text._Z12square_arrayPfS_i --------------------------
	.section	.text._Z12square_arrayPfS_i,"ax",@progbits
	.align	128
        .global         _Z12square_arrayPfS_i
        .type           _Z12square_arrayPfS_i,@function
        .size           _Z12square_arrayPfS_i,(.L_x_1 - _Z12square_arrayPfS_i)
        .other          _Z12square_arrayPfS_i,@"STO_CUDA_ENTRY STV_DEFAULT"
_Z12square_arrayPfS_i:
.text._Z12square_arrayPfS_i:
[----:B------:R-:W-:Y:S01]  /*0000*/  LDC R1, c[0x0][0x37c] ;  /* 0x0000df00ff017b82 */ /* 0x000fe20000000800 */
[----:B------:R-:W0:Y:S07]  /*0010*/  S2R R0, SR_TID.X ;  /* 0x0000000000007919 */ /* 0x000e2e0000002100 */
[----:B------:R-:W0:Y:S01]  /*0020*/  S2UR UR4, SR_CTAID.X ;  /* 0x00000000000479c3 */ /* 0x000e220000002500 */
[----:B------:R-:W1:Y:S07]  /*0030*/  LDCU UR5, c[0x0][0x390] ;  /* 0x00007200ff0577ac */ /* 0x000e6e0008000800 */
[----:B------:R-:W0:Y:S02]  /*0040*/  LDC R5, c[0x0][0x360] ;  /* 0x0000d800ff057b82 */ /* 0x000e240000000800 */
[----:B0-----:R-:W-:-:S05]  /*0050*/  IMAD R5, R5, UR4, R0 ;  /* 0x0000000405057c24 */ /* 0x001fca000f8e0200 */
[----:B-1----:R-:W-:-:S13]  /*0060*/  ISETP.GE.AND P0, PT, R5, UR5, PT ;  /* 0x0000000505007c0c */ /* 0x002fda000bf06270 */
[----:B------:R-:W-:Y:S05]  /*0070*/  @P0 EXIT ;  /* 0x000000000000094d */ /* 0x000fea0003800000 */
[----:B------:R-:W0:Y:S01]  /*0080*/  LDC.64 R2, c[0x0][0x380] ;  /* 0x0000e000ff027b82 */ /* 0x000e220000000a00 */
[----:B------:R-:W1:Y:S01]  /*0090*/  LDCU.64 UR4, c[0x0][0x358] ;  /* 0x00006b00ff0477ac */ /* 0x000e620008000a00 */
[----:B0-----:R-:W-:-:S05]  /*00a0*/  IMAD.WIDE R2, R5, 0x4, R2 ;  /* 0x0000000405027825 */ /* 0x001fca00078e0202 */
[----:B-1----:R-:W2:Y:S02]  /*00b0*/  LDG.E R0, desc[UR4][R2.64] ;  /* 0x0000000402007981 */ /* 0x002ea4000c1e1900 */
[----:B--2---:R-:W-:-:S05]  /*00c0*/  FMUL R5, R0, R0 ;  /* 0x0000000000057220 */ /* 0x004fca0000400000 */
[----:B------:R-:W-:Y:S01]  /*00d0*/  STG.E desc[UR4][R2.64], R5 ;  /* 0x0000000502007986 */ /* 0x000fe2000c101904 */
[----:B------:R-:W-:Y:S05]  /*00e0*/  EXIT ;  /* 0x000000000000794d */ /* 0x000fea0003800000 */
.L_x_0:
[----:B------:R-:W-:-:S00]  /*00f0*/  BRA `(.L_x_0) ;  /* 0xfffffffc00fc7947 */ /* 0x000fc0000383ffff */
[----:B------:R-:W-:-:S00]  /*0100*/  NOP ;  /* 0x0000000000007918 */ /* 0x000fc00000000000 */
[----:B------:R-:W-:-:S00]  /*0110*/  NOP ;  /* 0x0000000000007918 */ /* 0x000fc00000000000 */
[----:B------:R-:W-:-:S00]  /*0120*/  NOP ;  /* 0x0000000000007918 */ /* 0x000fc00000000000 */
[----:B------:R-:W-:-:S00]  /*0130*/  NOP ;  /* 0x0000000000007918 */ /* 0x000fc00000000000 */
[----:B------:R-:W-:-:S00]  /*0140*/  NOP ;  /* 0x0000000000007918 */ /* 0x000fc00000000000 */
[----:B------:R-:W-:-:S00]  /*0150*/  NOP ;  /* 0x0000000000007918 */ /* 0x000fc00000000000 */
[----:B------:R-:W-:-:S00]  /*0160*/  NOP ;  /* 0x0000000000007918 */ /* 0x000fc00000000000 */
[----:B------:R-:W-:-:S00]  /*0170*/  NOP ;  /* 0x0000000000007918 */ /* 0x000fc00000000000 */
.L_x_1:


//--------------------- .nv.shared.reserved.0     --------------------------
	.section	.nv.shared.reserved.0,"aw",@nobits
	.weak		__nv_reservedSMEM_offset_0_alias
	.size		__nv_reservedSMEM_offset_0_alias, 0, 64
	.other		__nv_reservedSMEM_offset_0_alias,@"STO_CUDA_RESERVED_SHARED STV_DEFAULT"
__nv_reservedSMEM_offset_0_alias:
	.zero		0
	.zero		64


//--------------------- .nv.constant0._Z12square_arrayPfS_i --------------------------
	.section	.nv.constant0._Z12square_arrayPfS_i,"a",@progbits
	.sectionflags	@""
	.align	4
.nv.constant0._Z12square_arrayPfS_i:
	.zero		916


//--------------------- SYMBOLS --------------------------

	.type		.nv.reservedSmem.offset0,@object
	.size		.nv.reservedSmem.offset0,0x4
